//
// Generated by NVIDIA NVVM Compiler
//
// Compiler Build ID: CL-36424714
// Cuda compilation tools, release 13.0, V13.0.88
// Based on NVVM 20.0.0
//

.version 9.0
.target sm_100
.address_size 64

	// .globl	vadd

.visible .entry vadd(
	.param .u64 .ptr .align 1 vadd_param_0,
	.param .u64 .ptr .align 1 vadd_param_1,
	.param .u64 .ptr .align 1 vadd_param_2
)
{
	.reg .b32 	%r<5>;
	.reg .b32 	%f<4>;
	.reg .b64 	%rd<11>;

	ld.param.u64 	%rd1, [vadd_param_0];
	ld.param.u64 	%rd2, [vadd_param_1];
	ld.param.u64 	%rd3, [vadd_param_2];
	cvta.to.global.u64 	%rd4, %rd3;
	cvta.to.global.u64 	%rd5, %rd2;
	cvta.to.global.u64 	%rd6, %rd1;
	mov.u32 	%r1, %ctaid.x;
	mov.u32 	%r2, %ntid.x;
	mov.u32 	%r3, %tid.x;
	mad.lo.s32 	%r4, %r1, %r2, %r3;
	mul.wide.s32 	%rd7, %r4, 4;
	add.s64 	%rd8, %rd6, %rd7;
	ld.global.f32 	%f1, [%rd8];
	add.s64 	%rd9, %rd5, %rd7;
	ld.global.f32 	%f2, [%rd9];
	add.f32 	%f3, %f1, %f2;
	add.s64 	%rd10, %rd4, %rd7;
	st.global.f32 	[%rd10], %f3;
	ret;

}
	// .globl	vsub
.visible .entry vsub(
	.param .u64 .ptr .align 1 vsub_param_0,
	.param .u64 .ptr .align 1 vsub_param_1,
	.param .u64 .ptr .align 1 vsub_param_2
)
{
	.reg .b32 	%r<5>;
	.reg .b32 	%f<4>;
	.reg .b64 	%rd<11>;

	ld.param.u64 	%rd1, [vsub_param_0];
	ld.param.u64 	%rd2, [vsub_param_1];
	ld.param.u64 	%rd3, [vsub_param_2];
	cvta.to.global.u64 	%rd4, %rd3;
	cvta.to.global.u64 	%rd5, %rd2;
	cvta.to.global.u64 	%rd6, %rd1;
	mov.u32 	%r1, %ctaid.x;
	mov.u32 	%r2, %ntid.x;
	mov.u32 	%r3, %tid.x;
	mad.lo.s32 	%r4, %r1, %r2, %r3;
	mul.wide.s32 	%rd7, %r4, 4;
	add.s64 	%rd8, %rd6, %rd7;
	ld.global.f32 	%f1, [%rd8];
	add.s64 	%rd9, %rd5, %rd7;
	ld.global.f32 	%f2, [%rd9];
	sub.f32 	%f3, %f1, %f2;
	add.s64 	%rd10, %rd4, %rd7;
	st.global.f32 	[%rd10], %f3;
	ret;

}
	// .globl	vmul
.visible .entry vmul(
	.param .u64 .ptr .align 1 vmul_param_0,
	.param .u64 .ptr .align 1 vmul_param_1,
	.param .u64 .ptr .align 1 vmul_param_2
)
{
	.reg .b32 	%r<5>;
	.reg .b32 	%f<4>;
	.reg .b64 	%rd<11>;

	ld.param.u64 	%rd1, [vmul_param_0];
	ld.param.u64 	%rd2, [vmul_param_1];
	ld.param.u64 	%rd3, [vmul_param_2];
	cvta.to.global.u64 	%rd4, %rd3;
	cvta.to.global.u64 	%rd5, %rd2;
	cvta.to.global.u64 	%rd6, %rd1;
	mov.u32 	%r1, %ctaid.x;
	mov.u32 	%r2, %ntid.x;
	mov.u32 	%r3, %tid.x;
	mad.lo.s32 	%r4, %r1, %r2, %r3;
	mul.wide.s32 	%rd7, %r4, 4;
	add.s64 	%rd8, %rd6, %rd7;
	ld.global.f32 	%f1, [%rd8];
	add.s64 	%rd9, %rd5, %rd7;
	ld.global.f32 	%f2, [%rd9];
	mul.f32 	%f3, %f1, %f2;
	add.s64 	%rd10, %rd4, %rd7;
	st.global.f32 	[%rd10], %f3;
	ret;

}
	// .globl	vdiv
.visible .entry vdiv(
	.param .u64 .ptr .align 1 vdiv_param_0,
	.param .u64 .ptr .align 1 vdiv_param_1,
	.param .u64 .ptr .align 1 vdiv_param_2
)
{
	.reg .b32 	%r<5>;
	.reg .b32 	%f<4>;
	.reg .b64 	%rd<11>;

	ld.param.u64 	%rd1, [vdiv_param_0];
	ld.param.u64 	%rd2, [vdiv_param_1];
	ld.param.u64 	%rd3, [vdiv_param_2];
	cvta.to.global.u64 	%rd4, %rd3;
	cvta.to.global.u64 	%rd5, %rd2;
	cvta.to.global.u64 	%rd6, %rd1;
	mov.u32 	%r1, %ctaid.x;
	mov.u32 	%r2, %ntid.x;
	mov.u32 	%r3, %tid.x;
	mad.lo.s32 	%r4, %r1, %r2, %r3;
	mul.wide.s32 	%rd7, %r4, 4;
	add.s64 	%rd8, %rd6, %rd7;
	ld.global.f32 	%f1, [%rd8];
	add.s64 	%rd9, %rd5, %rd7;
	ld.global.f32 	%f2, [%rd9];
	div.rn.f32 	%f3, %f1, %f2;
	add.s64 	%rd10, %rd4, %rd7;
	st.global.f32 	[%rd10], %f3;
	ret;

}


// ===== COMPILED SASS (sm_100) =====

	.target	sm_100

	.elftype	@"ET_EXEC"


//--------------------- .note.nv.tkinfo           --------------------------
	.section	.note.nv.tkinfo,"",@"SHT_NOTE"
	.sectionflags	@"SHF_NOTE_NV_TKINFO"
	.tkinfo
        /*0018*/ 	.word	0x00000002
        /*0030*/ 	.string	""
        /*0030*/ 	.string	"ptxas"
        /*0030*/ 	.string	"Cuda compilation tools, release 13.0, V13.0.88"
        /*0030*/ 	.string	"Build cuda_13.0.r13.0/compiler.36424714_0"
        /*0030*/ 	.string	"-arch sm_100 -m 64 "



//--------------------- .note.nv.cuinfo           --------------------------
	.section	.note.nv.cuinfo,"",@"SHT_NOTE"
	.sectionflags	@"SHF_NOTE_NV_CUINFO"
        /*0018*/ 	.short	0x0002
        /*001a*/ 	.short	0x0064
        /*001c*/ 	.short	0x0082
	.zero		2


//--------------------- .nv.info                  --------------------------
	.section	.nv.info,"",@"SHT_CUDA_INFO"
	.align	4


	//----- nvinfo : EIATTR_REGCOUNT
	.align		4
        /*0000*/ 	.byte	0x04, 0x2f
        /*0002*/ 	.short	(.L_1 - .L_0)
	.align		4
.L_0:
        /*0004*/ 	.word	index@(vadd)
        /*0008*/ 	.word	0x0000000c


	//----- nvinfo : EIATTR_FRAME_SIZE
	.align		4
.L_1:
        /*000c*/ 	.byte	0x04, 0x11
        /*000e*/ 	.short	(.L_3 - .L_2)
	.align		4
.L_2:
        /*0010*/ 	.word	index@(vadd)
        /*0014*/ 	.word	0x00000000


	//----- nvinfo : EIATTR_REGCOUNT
	.align		4
.L_3:
        /*0018*/ 	.byte	0x04, 0x2f
        /*001a*/ 	.short	(.L_5 - .L_4)
	.align		4
.L_4:
        /*001c*/ 	.word	index@(vsub)
        /*0020*/ 	.word	0x0000000c


	//----- nvinfo : EIATTR_FRAME_SIZE
	.align		4
.L_5:
        /*0024*/ 	.byte	0x04, 0x11
        /*0026*/ 	.short	(.L_7 - .L_6)
	.align		4
.L_6:
        /*0028*/ 	.word	index@(vsub)
        /*002c*/ 	.word	0x00000000


	//----- nvinfo : EIATTR_REGCOUNT
	.align		4
.L_7:
        /*0030*/ 	.byte	0x04, 0x2f
        /*0032*/ 	.short	(.L_9 - .L_8)
	.align		4
.L_8:
        /*0034*/ 	.word	index@(vmul)
        /*0038*/ 	.word	0x0000000c


	//----- nvinfo : EIATTR_FRAME_SIZE
	.align		4
.L_9:
        /*003c*/ 	.byte	0x04, 0x11
        /*003e*/ 	.short	(.L_11 - .L_10)
	.align		4
.L_10:
        /*0040*/ 	.word	index@(vmul)
        /*0044*/ 	.word	0x00000000


	//----- nvinfo : EIATTR_REGCOUNT
	.align		4
.L_11:
        /*0048*/ 	.byte	0x04, 0x2f
        /*004a*/ 	.short	(.L_13 - .L_12)
	.align		4
.L_12:
        /*004c*/ 	.word	index@(vdiv)
        /*0050*/ 	.word	0x00000010


	//----- nvinfo : EIATTR_FRAME_SIZE
	.align		4
.L_13:
        /*0054*/ 	.byte	0x04, 0x11
        /*0056*/ 	.short	(.L_15 - .L_14)
	.align		4
.L_14:
        /*0058*/ 	.word	index@($__internal_0_$__cuda_sm3x_div_rn_noftz_f32_slowpath)
        /*005c*/ 	.word	0x00000000


	//----- nvinfo : EIATTR_FRAME_SIZE
	.align		4
.L_15:
        /*0060*/ 	.byte	0x04, 0x11
        /*0062*/ 	.short	(.L_17 - .L_16)
	.align		4
.L_16:
        /*0064*/ 	.word	index@(vdiv)
        /*0068*/ 	.word	0x00000000


	//----- nvinfo : EIATTR_MIN_STACK_SIZE
	.align		4
.L_17:
        /*006c*/ 	.byte	0x04, 0x12
        /*006e*/ 	.short	(.L_19 - .L_18)
	.align		4
.L_18:
        /*0070*/ 	.word	index@(vdiv)
        /*0074*/ 	.word	0x00000000


	//----- nvinfo : EIATTR_MIN_STACK_SIZE
	.align		4
.L_19:
        /*0078*/ 	.byte	0x04, 0x12
        /*007a*/ 	.short	(.L_21 - .L_20)
	.align		4
.L_20:
        /*007c*/ 	.word	index@(vmul)
        /*0080*/ 	.word	0x00000000


	//----- nvinfo : EIATTR_MIN_STACK_SIZE
	.align		4
.L_21:
        /*0084*/ 	.byte	0x04, 0x12
        /*0086*/ 	.short	(.L_23 - .L_22)
	.align		4
.L_22:
        /*0088*/ 	.word	index@(vsub)
        /*008c*/ 	.word	0x00000000


	//----- nvinfo : EIATTR_MIN_STACK_SIZE
	.align		4
.L_23:
        /*0090*/ 	.byte	0x04, 0x12
        /*0092*/ 	.short	(.L_25 - .L_24)
	.align		4
.L_24:
        /*0094*/ 	.word	index@(vadd)
        /*0098*/ 	.word	0x00000000
.L_25:


//--------------------- .nv.compat                --------------------------
	.section	.nv.compat,"",@"SHT_CUDA_COMPAT_INFO"
	.align	4
        /*0000*/ 	.byte	0x02, 0x09, 0x00, 0x00, 0x02, 0x02, 0x01, 0x00, 0x02, 0x05, 0x05, 0x00, 0x03, 0x07, 0x01, 0x01
        /*0010*/ 	.byte	0x02, 0x03, 0x00, 0x00, 0x02, 0x06, 0x01, 0x00, 0x04, 0x0b, 0x08, 0x00, 0x01, 0x00, 0x00, 0x00
        /*0020*/ 	.byte	0x00, 0x00, 0x00, 0x00


//--------------------- .nv.info.vdiv             --------------------------
	.section	.nv.info.vdiv,"",@"SHT_CUDA_INFO"
	.sectionflags	@""
	.align	4


	//----- nvinfo : EIATTR_CUDA_API_VERSION
	.align		4
        /*0000*/ 	.byte	0x04, 0x37
        /*0002*/ 	.short	(.L_27 - .L_26)
.L_26:
        /*0004*/ 	.word	0x00000082


	//----- nvinfo : EIATTR_KPARAM_INFO
	.align		4
.L_27:
        /*0008*/ 	.byte	0x04, 0x17
        /*000a*/ 	.short	(.L_29 - .L_28)
.L_28:
        /*000c*/ 	.word	0x00000000
        /*0010*/ 	.short	0x0002
        /*0012*/ 	.short	0x0010
        /*0014*/ 	.byte	0x00, 0xf5, 0x21, 0x00


	//----- nvinfo : EIATTR_KPARAM_INFO
	.align		4
.L_29:
        /*0018*/ 	.byte	0x04, 0x17
        /*001a*/ 	.short	(.L_31 - .L_30)
.L_30:
        /*001c*/ 	.word	0x00000000
        /*0020*/ 	.short	0x0001
        /*0022*/ 	.short	0x0008
        /*0024*/ 	.byte	0x00, 0xf5, 0x21, 0x00


	//----- nvinfo : EIATTR_KPARAM_INFO
	.align		4
.L_31:
        /*0028*/ 	.byte	0x04, 0x17
        /*002a*/ 	.short	(.L_33 - .L_32)
.L_32:
        /*002c*/ 	.word	0x00000000
        /*0030*/ 	.short	0x0000
        /*0032*/ 	.short	0x0000
        /*0034*/ 	.byte	0x00, 0xf5, 0x21, 0x00


	//----- nvinfo : EIATTR_SPARSE_MMA_MASK
	.align		4
.L_33:
        /*0038*/ 	.byte	0x03, 0x50
        /*003a*/ 	.short	0x0000


	//----- nvinfo : EIATTR_MAXREG_COUNT
	.align		4
        /*003c*/ 	.byte	0x03, 0x1b
        /*003e*/ 	.short	0x00ff


	//----- nvinfo : EIATTR_MERCURY_ISA_VERSION
	.align		4
        /*0040*/ 	.byte	0x03, 0x5f
        /*0042*/ 	.short	0x0101


	//----- nvinfo : EIATTR_VRC_CTA_INIT_COUNT
	.align		4
        /*0044*/ 	.byte	0x02, 0x4a
	.zero		1
	.zero		1


	//----- nvinfo : EIATTR_EXIT_INSTR_OFFSETS
	.align		4
        /*0048*/ 	.byte	0x04, 0x1c
        /*004a*/ 	.short	(.L_35 - .L_34)


	//   ....[0]....
.L_34:
        /*004c*/ 	.word	0x000001c0


	//----- nvinfo : EIATTR_CRS_STACK_SIZE
	.align		4
.L_35:
        /*0050*/ 	.byte	0x04, 0x1e
        /*0052*/ 	.short	(.L_37 - .L_36)
.L_36:
        /*0054*/ 	.word	0x00000000


	//----- nvinfo : EIATTR_CBANK_PARAM_SIZE
	.align		4
.L_37:
        /*0058*/ 	.byte	0x03, 0x19
        /*005a*/ 	.short	0x0018


	//----- nvinfo : EIATTR_PARAM_CBANK
	.align		4
        /*005c*/ 	.byte	0x04, 0x0a
        /*005e*/ 	.short	(.L_39 - .L_38)
	.align		4
.L_38:
        /*0060*/ 	.word	index@(.nv.constant0.vdiv)
        /*0064*/ 	.short	0x0380
        /*0066*/ 	.short	0x0018


	//----- nvinfo : EIATTR_SW_WAR
	.align		4
.L_39:
        /*0068*/ 	.byte	0x04, 0x36
        /*006a*/ 	.short	(.L_41 - .L_40)
.L_40:
        /*006c*/ 	.word	0x00000008
.L_41:


//--------------------- .nv.info.vmul             --------------------------
	.section	.nv.info.vmul,"",@"SHT_CUDA_INFO"
	.sectionflags	@""
	.align	4


	//----- nvinfo : EIATTR_CUDA_API_VERSION
	.align		4
        /*0000*/ 	.byte	0x04, 0x37
        /*0002*/ 	.short	(.L_43 - .L_42)
.L_42:
        /*0004*/ 	.word	0x00000082


	//----- nvinfo : EIATTR_KPARAM_INFO
	.align		4
.L_43:
        /*0008*/ 	.byte	0x04, 0x17
        /*000a*/ 	.short	(.L_45 - .L_44)
.L_44:
        /*000c*/ 	.word	0x00000000
        /*0010*/ 	.short	0x0002
        /*0012*/ 	.short	0x0010
        /*0014*/ 	.byte	0x00, 0xf5, 0x21, 0x00


	//----- nvinfo : EIATTR_KPARAM_INFO
	.align		4
.L_45:
        /*0018*/ 	.byte	0x04, 0x17
        /*001a*/ 	.short	(.L_47 - .L_46)
.L_46:
        /*001c*/ 	.word	0x00000000
        /*0020*/ 	.short	0x0001
        /*0022*/ 	.short	0x0008
        /*0024*/ 	.byte	0x00, 0xf5, 0x21, 0x00


	//----- nvinfo : EIATTR_KPARAM_INFO
	.align		4
.L_47:
        /*0028*/ 	.byte	0x04, 0x17
        /*002a*/ 	.short	(.L_49 - .L_48)
.L_48:
        /*002c*/ 	.word	0x00000000
        /*0030*/ 	.short	0x0000
        /*0032*/ 	.short	0x0000
        /*0034*/ 	.byte	0x00, 0xf5, 0x21, 0x00


	//----- nvinfo : EIATTR_SPARSE_MMA_MASK
	.align		4
.L_49:
        /*0038*/ 	.byte	0x03, 0x50
        /*003a*/ 	.short	0x0000


	//----- nvinfo : EIATTR_MAXREG_COUNT
	.align		4
        /*003c*/ 	.byte	0x03, 0x1b
        /*003e*/ 	.short	0x00ff


	//----- nvinfo : EIATTR_MERCURY_ISA_VERSION
	.align		4
        /*0040*/ 	.byte	0x03, 0x5f
        /*0042*/ 	.short	0x0101


	//----- nvinfo : EIATTR_VRC_CTA_INIT_COUNT
	.align		4
        /*0044*/ 	.byte	0x02, 0x4a
	.zero		1
	.zero		1


	//----- nvinfo : EIATTR_EXIT_INSTR_OFFSETS
	.align		4
        /*0048*/ 	.byte	0x04, 0x1c
        /*004a*/ 	.short	(.L_51 - .L_50)


	//   ....[0]....
.L_50:
        /*004c*/ 	.word	0x00000100


	//----- nvinfo : EIATTR_CBANK_PARAM_SIZE
	.align		4
.L_51:
        /*0050*/ 	.byte	0x03, 0x19
        /*0052*/ 	.short	0x0018


	//----- nvinfo : EIATTR_PARAM_CBANK
	.align		4
        /*0054*/ 	.byte	0x04, 0x0a
        /*0056*/ 	.short	(.L_53 - .L_52)
	.align		4
.L_52:
        /*0058*/ 	.word	index@(.nv.constant0.vmul)
        /*005c*/ 	.short	0x0380
        /*005e*/ 	.short	0x0018


	//----- nvinfo : EIATTR_SW_WAR
	.align		4
.L_53:
        /*0060*/ 	.byte	0x04, 0x36
        /*0062*/ 	.short	(.L_55 - .L_54)
.L_54:
        /*0064*/ 	.word	0x00000008
.L_55:


//--------------------- .nv.info.vsub             --------------------------
	.section	.nv.info.vsub,"",@"SHT_CUDA_INFO"
	.sectionflags	@""
	.align	4


	//----- nvinfo : EIATTR_CUDA_API_VERSION
	.align		4
        /*0000*/ 	.byte	0x04, 0x37
        /*0002*/ 	.short	(.L_57 - .L_56)
.L_56:
        /*0004*/ 	.word	0x00000082


	//----- nvinfo : EIATTR_KPARAM_INFO
	.align		4
.L_57:
        /*0008*/ 	.byte	0x04, 0x17
        /*000a*/ 	.short	(.L_59 - .L_58)
.L_58:
        /*000c*/ 	.word	0x00000000
        /*0010*/ 	.short	0x0002
        /*0012*/ 	.short	0x0010
        /*0014*/ 	.byte	0x00, 0xf5, 0x21, 0x00


	//----- nvinfo : EIATTR_KPARAM_INFO
	.align		4
.L_59:
        /*0018*/ 	.byte	0x04, 0x17
        /*001a*/ 	.short	(.L_61 - .L_60)
.L_60:
        /*001c*/ 	.word	0x00000000
        /*0020*/ 	.short	0x0001
        /*0022*/ 	.short	0x0008
        /*0024*/ 	.byte	0x00, 0xf5, 0x21, 0x00


	//----- nvinfo : EIATTR_KPARAM_INFO
	.align		4
.L_61:
        /*0028*/ 	.byte	0x04, 0x17
        /*002a*/ 	.short	(.L_63 - .L_62)
.L_62:
        /*002c*/ 	.word	0x00000000
        /*0030*/ 	.short	0x0000
        /*0032*/ 	.short	0x0000
        /*0034*/ 	.byte	0x00, 0xf5, 0x21, 0x00


	//----- nvinfo : EIATTR_SPARSE_MMA_MASK
	.align		4
.L_63:
        /*0038*/ 	.byte	0x03, 0x50
        /*003a*/ 	.short	0x0000


	//----- nvinfo : EIATTR_MAXREG_COUNT
	.align		4
        /*003c*/ 	.byte	0x03, 0x1b
        /*003e*/ 	.short	0x00ff


	//----- nvinfo : EIATTR_MERCURY_ISA_VERSION
	.align		4
        /*0040*/ 	.byte	0x03, 0x5f
        /*0042*/ 	.short	0x0101


	//----- nvinfo : EIATTR_VRC_CTA_INIT_COUNT
	.align		4
        /*0044*/ 	.byte	0x02, 0x4a
	.zero		1
	.zero		1


	//----- nvinfo : EIATTR_EXIT_INSTR_OFFSETS
	.align		4
        /*0048*/ 	.byte	0x04, 0x1c
        /*004a*/ 	.short	(.L_65 - .L_64)


	//   ....[0]....
.L_64:
        /*004c*/ 	.word	0x00000100


	//----- nvinfo : EIATTR_CBANK_PARAM_SIZE
	.align		4
.L_65:
        /*0050*/ 	.byte	0x03, 0x19
        /*0052*/ 	.short	0x0018


	//----- nvinfo : EIATTR_PARAM_CBANK
	.align		4
        /*0054*/ 	.byte	0x04, 0x0a
        /*0056*/ 	.short	(.L_67 - .L_66)
	.align		4
.L_66:
        /*0058*/ 	.word	index@(.nv.constant0.vsub)
        /*005c*/ 	.short	0x0380
        /*005e*/ 	.short	0x0018


	//----- nvinfo : EIATTR_SW_WAR
	.align		4
.L_67:
        /*0060*/ 	.byte	0x04, 0x36
        /*0062*/ 	.short	(.L_69 - .L_68)
.L_68:
        /*0064*/ 	.word	0x00000008
.L_69:


//--------------------- .nv.info.vadd             --------------------------
	.section	.nv.info.vadd,"",@"SHT_CUDA_INFO"
	.sectionflags	@""
	.align	4


	//----- nvinfo : EIATTR_CUDA_API_VERSION
	.align		4
        /*0000*/ 	.byte	0x04, 0x37
        /*0002*/ 	.short	(.L_71 - .L_70)
.L_70:
        /*0004*/ 	.word	0x00000082


	//----- nvinfo : EIATTR_KPARAM_INFO
	.align		4
.L_71:
        /*0008*/ 	.byte	0x04, 0x17
        /*000a*/ 	.short	(.L_73 - .L_72)
.L_72:
        /*000c*/ 	.word	0x00000000
        /*0010*/ 	.short	0x0002
        /*0012*/ 	.short	0x0010
        /*0014*/ 	.byte	0x00, 0xf5, 0x21, 0x00


	//----- nvinfo : EIATTR_KPARAM_INFO
	.align		4
.L_73:
        /*0018*/ 	.byte	0x04, 0x17
        /*001a*/ 	.short	(.L_75 - .L_74)
.L_74:
        /*001c*/ 	.word	0x00000000
        /*0020*/ 	.short	0x0001
        /*0022*/ 	.short	0x0008
        /*0024*/ 	.byte	0x00, 0xf5, 0x21, 0x00


	//----- nvinfo : EIATTR_KPARAM_INFO
	.align		4
.L_75:
        /*0028*/ 	.byte	0x04, 0x17
        /*002a*/ 	.short	(.L_77 - .L_76)
.L_76:
        /*002c*/ 	.word	0x00000000
        /*0030*/ 	.short	0x0000
        /*0032*/ 	.short	0x0000
        /*0034*/ 	.byte	0x00, 0xf5, 0x21, 0x00


	//----- nvinfo : EIATTR_SPARSE_MMA_MASK
	.align		4
.L_77:
        /*0038*/ 	.byte	0x03, 0x50
        /*003a*/ 	.short	0x0000


	//----- nvinfo : EIATTR_MAXREG_COUNT
	.align		4
        /*003c*/ 	.byte	0x03, 0x1b
        /*003e*/ 	.short	0x00ff


	//----- nvinfo : EIATTR_MERCURY_ISA_VERSION
	.align		4
        /*0040*/ 	.byte	0x03, 0x5f
        /*0042*/ 	.short	0x0101


	//----- nvinfo : EIATTR_VRC_CTA_INIT_COUNT
	.align		4
        /*0044*/ 	.byte	0x02, 0x4a
	.zero		1
	.zero		1


	//----- nvinfo : EIATTR_EXIT_INSTR_OFFSETS
	.align		4
        /*0048*/ 	.byte	0x04, 0x1c
        /*004a*/ 	.short	(.L_79 - .L_78)


	//   ....[0]....
.L_78:
        /*004c*/ 	.word	0x00000100


	//----- nvinfo : EIATTR_CBANK_PARAM_SIZE
	.align		4
.L_79:
        /*0050*/ 	.byte	0x03, 0x19
        /*0052*/ 	.short	0x0018


	//----- nvinfo : EIATTR_PARAM_CBANK
	.align		4
        /*0054*/ 	.byte	0x04, 0x0a
        /*0056*/ 	.short	(.L_81 - .L_80)
	.align		4
.L_80:
        /*0058*/ 	.word	index@(.nv.constant0.vadd)
        /*005c*/ 	.short	0x0380
        /*005e*/ 	.short	0x0018


	//----- nvinfo : EIATTR_SW_WAR
	.align		4
.L_81:
        /*0060*/ 	.byte	0x04, 0x36
        /*0062*/ 	.short	(.L_83 - .L_82)
.L_82:
        /*0064*/ 	.word	0x00000008
.L_83:


//--------------------- .nv.callgraph             --------------------------
	.section	.nv.callgraph,"",@"SHT_CUDA_CALLGRAPH"
	.align	4
	.sectionentsize	8
	.align		4
        /*0000*/ 	.word	0x00000000
	.align		4
        /*0004*/ 	.word	0xffffffff
	.align		4
        /*0008*/ 	.word	0x00000000
	.align		4
        /*000c*/ 	.word	0xfffffffe
	.align		4
        /*0010*/ 	.word	0x00000000
	.align		4
        /*0014*/ 	.word	0xfffffffd
	.align		4
        /*0018*/ 	.word	0x00000000
	.align		4
        /*001c*/ 	.word	0xfffffffc


//--------------------- .text.vdiv                --------------------------
	.section	.text.vdiv,"ax",@progbits
	.align	128
        .global         vdiv
        .type           vdiv,@function
        .size           vdiv,(.L_x_17 - vdiv)
        .other          vdiv,@"STO_CUDA_ENTRY STV_DEFAULT"
vdiv:
.text.vdiv:
[----:B------:R-:W-:Y:S01]  /*0000*/  LDC R1, c[0x0][0x37c] ;  /* 0x0000df00ff017b82 */ /* 0x000fe20000000800 */
[----:B------:R-:W0:Y:S07]  /*0010*/  S2R R3, SR_TID.X ;  /* 0x0000000000037919 */ /* 0x000e2e0000002100 */
[----:B------:R-:W0:Y:S01]  /*0020*/  S2UR UR6, SR_CTAID.X ;  /* 0x00000000000679c3 */ /* 0x000e220000002500 */
[----:B------:R-:W1:Y:S07]  /*0030*/  LDCU.64 UR4, c[0x0][0x358] ;  /* 0x00006b00ff0477ac */ /* 0x000e6e0008000a00 */
[----:B------:R-:W0:Y:S08]  /*0040*/  LDC R2, c[0x0][0x360] ;  /* 0x0000d800ff027b82 */ /* 0x000e300000000800 */
[----:B------:R-:W2:Y:S08]  /*0050*/  LDC.64 R6, c[0x0][0x388] ;  /* 0x0000e200ff067b82 */ /* 0x000eb00000000a00 */
[----:B------:R-:W3:Y:S01]  /*0060*/  LDC.64 R4, c[0x0][0x380] ;  /* 0x0000e000ff047b82 */ /* 0x000ee20000000a00 */
[----:B0-----:R-:W-:-:S04]  /*0070*/  IMAD R2, R2, UR6, R3 ;  /* 0x0000000602027c24 */ /* 0x001fc8000f8e0203 */
[----:B--2---:R-:W-:-:S05]  /*0080*/  IMAD.WIDE R6, R2, 0x4, R6 ;  /* 0x0000000402067825 */ /* 0x004fca00078e0206 */
[----:B-1----:R-:W2:Y:S01]  /*0090*/  LDG.E R3, desc[UR4][R6.64] ;  /* 0x0000000406037981 */ /* 0x002ea2000c1e1900 */
[----:B---3--:R-:W-:-:S05]  /*00a0*/  IMAD.WIDE R4, R2, 0x4, R4 ;  /* 0x0000000402047825 */ /* 0x008fca00078e0204 */
[----:B------:R-:W3:Y:S01]  /*00b0*/  LDG.E R0, desc[UR4][R4.64] ;  /* 0x0000000404007981 */ /* 0x000ee2000c1e1900 */
[----:B------:R-:W-:Y:S01]  /*00c0*/  BSSY.RECONVERGENT B0, `(.L_x_0) ;  /* 0x000000c000007945 */ /* 0x000fe20003800200 */
[----:B--2---:R-:W0:Y:S08]  /*00d0*/  MUFU.RCP R8, R3 ;  /* 0x0000000300087308 */ /* 0x004e300000001000 */
[----:B---3--:R-:W1:Y:S01]  /*00e0*/  FCHK P0, R0, R3 ;  /* 0x0000000300007302 */ /* 0x008e620000000000 */
[----:B0-----:R-:W-:-:S04]  /*00f0*/  FFMA R9, -R3, R8, 1 ;  /* 0x3f80000003097423 */ /* 0x001fc80000000108 */
[----:B------:R-:W-:-:S04]  /*0100*/  FFMA R9, R8, R9, R8 ;  /* 0x0000000908097223 */ /* 0x000fc80000000008 */
[----:B------:R-:W-:-:S04]  /*0110*/  FFMA R8, R0, R9, RZ ;  /* 0x0000000900087223 */ /* 0x000fc800000000ff */
[----:B------:R-:W-:-:S04]  /*0120*/  FFMA R10, -R3, R8, R0 ;  /* 0x00000008030a7223 */ /* 0x000fc80000000100 */
[----:B------:R-:W-:Y:S01]  /*0130*/  FFMA R9, R9, R10, R8 ;  /* 0x0000000a09097223 */ /* 0x000fe20000000008 */
[----:B-1----:R-:W-:Y:S06]  /*0140*/  @!P0 BRA `(.L_x_1) ;  /* 0x00000000000c8947 */ /* 0x002fec0003800000 */
[----:B------:R-:W-:-:S07]  /*0150*/  MOV R4, 0x170 ;  /* 0x0000017000047802 */ /* 0x000fce0000000f00 */
[----:B------:R-:W-:Y:S05]  /*0160*/  CALL.REL.NOINC `($__internal_0_$__cuda_sm3x_div_rn_noftz_f32_slowpath) ;  /* 0x0000000000187944 */ /* 0x000fea0003c00000 */
[----:B------:R-:W-:-:S07]  /*0170*/  IMAD.MOV.U32 R9, RZ, RZ, R0 ;  /* 0x000000ffff097224 */ /* 0x000fce00078e0000 */
.L_x_1:
[----:B------:R-:W-:Y:S05]  /*0180*/  BSYNC.RECONVERGENT B0 ;  /* 0x0000000000007941 */ /* 0x000fea0003800200 */
.L_x_0:
[----:B------:R-:W0:Y:S02]  /*0190*/  LDC.64 R4, c[0x0][0x390] ;  /* 0x0000e400ff047b82 */ /* 0x000e240000000a00 */
[----:B0-----:R-:W-:-:S05]  /*01a0*/  IMAD.WIDE R2, R2, 0x4, R4 ;  /* 0x0000000402027825 */ /* 0x001fca00078e0204 */
[----:B------:R-:W-:Y:S01]  /*01b0*/  STG.E desc[UR4][R2.64], R9 ;  /* 0x0000000902007986 */ /* 0x000fe2000c101904 */
[----:B------:R-:W-:Y:S05]  /*01c0*/  EXIT ;  /* 0x000000000000794d */ /* 0x000fea0003800000 */
        .weak           $__internal_0_$__cuda_sm3x_div_rn_noftz_f32_slowpath
        .type           $__internal_0_$__cuda_sm3x_div_rn_noftz_f32_slowpath,@function
        .size           $__internal_0_$__cuda_sm3x_div_rn_noftz_f32_slowpath,(.L_x_17 - $__internal_0_$__cuda_sm3x_div_rn_noftz_f32_slowpath)
$__internal_0_$__cuda_sm3x_div_rn_noftz_f32_slowpath:
[--C-:B------:R-:W-:Y:S01]  /*01d0*/  SHF.R.U32.HI R6, RZ, 0x17, R3.reuse ;  /* 0x00000017ff067819 */ /* 0x100fe20000011603 */
[----:B------:R-:W-:Y:S01]  /*01e0*/  BSSY.RECONVERGENT B1, `(.L_x_2) ;  /* 0x0000064000017945 */ /* 0x000fe20003800200 */
[--C-:B------:R-:W-:Y:S01]  /*01f0*/  SHF.R.U32.HI R5, RZ, 0x17, R0.reuse ;  /* 0x00000017ff057819 */ /* 0x100fe20000011600 */
[----:B------:R-:W-:Y:S01]  /*0200*/  IMAD.MOV.U32 R7, RZ, RZ, R0 ;  /* 0x000000ffff077224 */ /* 0x000fe200078e0000 */
[----:B------:R-:W-:Y:S01]  /*0210*/  LOP3.LUT R6, R6, 0xff, RZ, 0xc0, !PT ;  /* 0x000000ff06067812 */ /* 0x000fe200078ec0ff */
[----:B------:R-:W-:Y:S01]  /*0220*/  IMAD.MOV.U32 R8, RZ, RZ, R3 ;  /* 0x000000ffff087224 */ /* 0x000fe200078e0003 */
[----:B------:R-:W-:-:S03]  /*0230*/  LOP3.LUT R5, R5, 0xff, RZ, 0xc0, !PT ;  /* 0x000000ff05057812 */ /* 0x000fc600078ec0ff */
[----:B------:R-:W-:Y:S02]  /*0240*/  VIADD R11, R6, 0xffffffff ;  /* 0xffffffff060b7836 */ /* 0x000fe40000000000 */
[----:B------:R-:W-:-:S03]  /*0250*/  VIADD R10, R5, 0xffffffff ;  /* 0xffffffff050a7836 */ /* 0x000fc60000000000 */
[----:B------:R-:W-:-:S04]  /*0260*/  ISETP.GT.U32.AND P0, PT, R11, 0xfd, PT ;  /* 0x000000fd0b00780c */ /* 0x000fc80003f04070 */
[----:B------:R-:W-:-:S13]  /*0270*/  ISETP.GT.U32.OR P0, PT, R10, 0xfd, P0 ;  /* 0x000000fd0a00780c */ /* 0x000fda0000704470 */
[----:B------:R-:W-:Y:S01]  /*0280*/  @!P0 IMAD.MOV.U32 R9, RZ, RZ, RZ ;  /* 0x000000ffff098224 */ /* 0x000fe200078e00ff */
[----:B------:R-:W-:Y:S06]  /*0290*/  @!P0 BRA `(.L_x_3) ;  /* 0x00000000005c8947 */ /* 0x000fec0003800000 */
[----:B------:R-:W-:Y:S02]  /*02a0*/  FSETP.GTU.FTZ.AND P0, PT, |R0|, +INF , PT ;  /* 0x7f8000000000780b */ /* 0x000fe40003f1c200 */
[----:B------:R-:W-:-:S04]  /*02b0*/  FSETP.GTU.FTZ.AND P1, PT, |R3|, +INF , PT ;  /* 0x7f8000000300780b */ /* 0x000fc80003f3c200 */
[----:B------:R-:W-:-:S13]  /*02c0*/  PLOP3.LUT P0, PT, P0, P1, PT, 0xf8, 0x8f ;  /* 0x00000000008f781c */ /* 0x000fda0000703f70 */
[----:B------:R-:W-:Y:S05]  /*02d0*/  @P0 BRA `(.L_x_4) ;  /* 0x00000004004c0947 */ /* 0x000fea0003800000 */
[----:B------:R-:W-:-:S13]  /*02e0*/  LOP3.LUT P0, RZ, R8, 0x7fffffff, R7, 0xc8, !PT ;  /* 0x7fffffff08ff7812 */ /* 0x000fda000780c807 */
[----:B------:R-:W-:Y:S05]  /*02f0*/  @!P0 BRA `(.L_x_5) ;  /* 0x00000004003c8947 */ /* 0x000fea0003800000 */
[C---:B------:R-:W-:Y:S02]  /*0300*/  FSETP.NEU.FTZ.AND P2, PT, |R0|.reuse, +INF , PT ;  /* 0x7f8000000000780b */ /* 0x040fe40003f5d200 */
[----:B------:R-:W-:Y:S02]  /*0310*/  FSETP.NEU.FTZ.AND P1, PT, |R3|, +INF , PT ;  /* 0x7f8000000300780b */ /* 0x000fe40003f3d200 */
[----:B------:R-:W-:-:S11]  /*0320*/  FSETP.NEU.FTZ.AND P0, PT, |R0|, +INF , PT ;  /* 0x7f8000000000780b */ /* 0x000fd60003f1d200 */
[----:B------:R-:W-:Y:S05]  /*0330*/  @!P1 BRA !P2, `(.L_x_5) ;  /* 0x00000004002c9947 */ /* 0x000fea0005000000 */
[----:B------:R-:W-:-:S04]  /*0340*/  LOP3.LUT P2, RZ, R7, 0x7fffffff, RZ, 0xc0, !PT ;  /* 0x7fffffff07ff7812 */ /* 0x000fc8000784c0ff */
[----:B------:R-:W-:-:S13]  /*0350*/  PLOP3.LUT P1, PT, P1, P2, PT, 0x2f, 0xf2 ;  /* 0x0000000000f2781c */ /* 0x000fda0000f24577 */
[----:B------:R-:W-:Y:S05]  /*0360*/  @P1 BRA `(.L_x_6) ;  /* 0x0000000400181947 */ /* 0x000fea0003800000 */
[----:B------:R-:W-:-:S04]  /*0370*/  LOP3.LUT P1, RZ, R8, 0x7fffffff, RZ, 0xc0, !PT ;  /* 0x7fffffff08ff7812 */ /* 0x000fc8000782c0ff */
[----:B------:R-:W-:-:S13]  /*0380*/  PLOP3.LUT P0, PT, P0, P1, PT, 0x2f, 0xf2 ;  /* 0x0000000000f2781c */ /* 0x000fda0000702577 */
[----:B------:R-:W-:Y:S05]  /*0390*/  @P0 BRA `(.L_x_7) ;  /* 0x0000000400000947 */ /* 0x000fea0003800000 */
[----:B------:R-:W-:Y:S02]  /*03a0*/  ISETP.GE.AND P0, PT, R10, RZ, PT ;  /* 0x000000ff0a00720c */ /* 0x000fe40003f06270 */
[----:B------:R-:W-:-:S11]  /*03b0*/  ISETP.GE.AND P1, PT, R11, RZ, PT ;  /* 0x000000ff0b00720c */ /* 0x000fd60003f26270 */
[----:B------:R-:W-:Y:S02]  /*03c0*/  @P0 IMAD.MOV.U32 R9, RZ, RZ, RZ ;  /* 0x000000ffff090224 */ /* 0x000fe400078e00ff */
[----:B------:R-:W-:Y:S01]  /*03d0*/  @!P0 FFMA R7, R0, 1.84467440737095516160e+19, RZ ;  /* 0x5f80000000078823 */ /* 0x000fe200000000ff */
[----:B------:R-:W-:Y:S02]  /*03e0*/  @!P0 IMAD.MOV.U32 R9, RZ, RZ, -0x40 ;  /* 0xffffffc0ff098424 */ /* 0x000fe400078e00ff */
[----:B------:R-:W-:Y:S02]  /*03f0*/  @!P1 FFMA R8, R3, 1.84467440737095516160e+19, RZ ;  /* 0x5f80000003089823 */ /* 0x000fe400000000ff */
[----:B------:R-:W-:-:S07]  /*0400*/  @!P1 VIADD R9, R9, 0x40 ;  /* 0x0000004009099836 */ /* 0x000fce0000000000 */
.L_x_3:
[----:B------:R-:W-:Y:S01]  /*0410*/  LEA R3, R6, 0xc0800000, 0x17 ;  /* 0xc080000006037811 */ /* 0x000fe200078eb8ff */
[----:B------:R-:W-:Y:S01]  /*0420*/  VIADD R5, R5, 0xffffff81 ;  /* 0xffffff8105057836 */ /* 0x000fe20000000000 */
[----:B------:R-:W-:Y:S03]  /*0430*/  BSSY.RECONVERGENT B2, `(.L_x_8) ;  /* 0x0000035000027945 */ /* 0x000fe60003800200 */
[----:B------:R-:W-:Y:S01]  /*0440*/  IMAD.IADD R3, R8, 0x1, -R3 ;  /* 0x0000000108037824 */ /* 0x000fe200078e0a03 */
[C---:B------:R-:W-:Y:S01]  /*0450*/  IADD3 R6, PT, PT, R5.reuse, 0x7f, -R6 ;  /* 0x0000007f05067810 */ /* 0x040fe20007ffe806 */
[----:B------:R-:W-:Y:S02]  /*0460*/  IMAD R0, R5, -0x800000, R7 ;  /* 0xff80000005007824 */ /* 0x000fe400078e0207 */
[----:B------:R-:W0:Y:S01]  /*0470*/  MUFU.RCP R8, R3 ;  /* 0x0000000300087308 */ /* 0x000e220000001000 */
[----:B------:R-:W-:Y:S01]  /*0480*/  FADD.FTZ R11, -R3, -RZ ;  /* 0x800000ff030b7221 */ /* 0x000fe20000010100 */
[----:B------:R-:W-:-:S03]  /*0490*/  IMAD.IADD R6, R6, 0x1, R9 ;  /* 0x0000000106067824 */ /* 0x000fc600078e0209 */
[----:B0-----:R-:W-:-:S04]  /*04a0*/  FFMA R13, R8, R11, 1 ;  /* 0x3f800000080d7423 */ /* 0x001fc8000000000b */
[----:B------:R-:W-:-:S04]  /*04b0*/  FFMA R10, R8, R13, R8 ;  /* 0x0000000d080a7223 */ /* 0x000fc80000000008 */
[----:B------:R-:W-:-:S04]  /*04c0*/  FFMA R7, R0, R10, RZ ;  /* 0x0000000a00077223 */ /* 0x000fc800000000ff */
[----:B------:R-:W-:-:S04]  /*04d0*/  FFMA R8, R11, R7, R0 ;  /* 0x000000070b087223 */ /* 0x000fc80000000000 */
[----:B------:R-:W-:-:S04]  /*04e0*/  FFMA R7, R10, R8, R7 ;  /* 0x000000080a077223 */ /* 0x000fc80000000007 */
[----:B------:R-:W-:-:S04]  /*04f0*/  FFMA R8, R11, R7, R0 ;  /* 0x000000070b087223 */ /* 0x000fc80000000000 */
[----:B------:R-:W-:-:S05]  /*0500*/  FFMA R0, R10, R8, R7 ;  /* 0x000000080a007223 */ /* 0x000fca0000000007 */
[----:B------:R-:W-:-:S04]  /*0510*/  SHF.R.U32.HI R3, RZ, 0x17, R0 ;  /* 0x00000017ff037819 */ /* 0x000fc80000011600 */
[----:B------:R-:W-:-:S05]  /*0520*/  LOP3.LUT R3, R3, 0xff, RZ, 0xc0, !PT ;  /* 0x000000ff03037812 */ /* 0x000fca00078ec0ff */
[----:B------:R-:W-:-:S04]  /*0530*/  IMAD.IADD R9, R3, 0x1, R6 ;  /* 0x0000000103097824 */ /* 0x000fc800078e0206 */
[----:B------:R-:W-:-:S05]  /*0540*/  VIADD R3, R9, 0xffffffff ;  /* 0xffffffff09037836 */ /* 0x000fca0000000000 */
[----:B------:R-:W-:-:S13]  /*0550*/  ISETP.GE.U32.AND P0, PT, R3, 0xfe, PT ;  /* 0x000000fe0300780c */ /* 0x000fda0003f06070 */
[----:B------:R-:W-:Y:S05]  /*0560*/  @!P0 BRA `(.L_x_9) ;  /* 0x0000000000808947 */ /* 0x000fea0003800000 */
[----:B------:R-:W-:-:S13]  /*0570*/  ISETP.GT.AND P0, PT, R9, 0xfe, PT ;  /* 0x000000fe0900780c */ /* 0x000fda0003f04270 */
[----:B------:R-:W-:Y:S05]  /*0580*/  @P0 BRA `(.L_x_10) ;  /* 0x00000000006c0947 */ /* 0x000fea0003800000 */
[----:B------:R-:W-:-:S13]  /*0590*/  ISETP.GE.AND P0, PT, R9, 0x1, PT ;  /* 0x000000010900780c */ /* 0x000fda0003f06270 */
[----:B------:R-:W-:Y:S05]  /*05a0*/  @P0 BRA `(.L_x_11) ;  /* 0x0000000000740947 */ /* 0x000fea0003800000 */
[----:B------:R-:W-:Y:S02]  /*05b0*/  ISETP.GE.AND P0, PT, R9, -0x18, PT ;  /* 0xffffffe80900780c */ /* 0x000fe40003f06270 */
[----:B------:R-:W-:-:S11]  /*05c0*/  LOP3.LUT R0, R0, 0x80000000, RZ, 0xc0, !PT ;  /* 0x8000000000007812 */ /* 0x000fd600078ec0ff */
[----:B------:R-:W-:Y:S05]  /*05d0*/  @!P0 BRA `(.L_x_11) ;  /* 0x0000000000688947 */ /* 0x000fea0003800000 */
[CCC-:B------:R-:W-:Y:S01]  /*05e0*/  FFMA.RZ R3, R10.reuse, R8.reuse, R7.reuse ;  /* 0x000000080a037223 */ /* 0x1c0fe2000000c007 */
[CCC-:B------:R-:W-:Y:S01]  /*05f0*/  FFMA.RM R6, R10.reuse, R8.reuse, R7.reuse ;  /* 0x000000080a067223 */ /* 0x1c0fe20000004007 */
[C---:B------:R-:W-:Y:S02]  /*0600*/  ISETP.NE.AND P2, PT, R9.reuse, RZ, PT ;  /* 0x000000ff0900720c */ /* 0x040fe40003f45270 */
[----:B------:R-:W-:Y:S02]  /*0610*/  ISETP.NE.AND P1, PT, R9, RZ, PT ;  /* 0x000000ff0900720c */ /* 0x000fe40003f25270 */
[----:B------:R-:W-:Y:S01]  /*0620*/  LOP3.LUT R5, R3, 0x7fffff, RZ, 0xc0, !PT ;  /* 0x007fffff03057812 */ /* 0x000fe200078ec0ff */
[----:B------:R-:W-:Y:S01]  /*0630*/  FFMA.RP R3, R10, R8, R7 ;  /* 0x000000080a037223 */ /* 0x000fe20000008007 */
[----:B------:R-:W-:Y:S02]  /*0640*/  VIADD R8, R9, 0x20 ;  /* 0x0000002009087836 */ /* 0x000fe40000000000 */
[----:B------:R-:W-:Y:S01]  /*0650*/  LOP3.LUT R5, R5, 0x800000, RZ, 0xfc, !PT ;  /* 0x0080000005057812 */ /* 0x000fe200078efcff */
[----:B------:R-:W-:Y:S01]  /*0660*/  IMAD.MOV R7, RZ, RZ, -R9 ;  /* 0x000000ffff077224 */ /* 0x000fe200078e0a09 */
[----:B------:R-:W-:-:S02]  /*0670*/  FSETP.NEU.FTZ.AND P0, PT, R3, R6, PT ;  /* 0x000000060300720b */ /* 0x000fc40003f1d000 */
[----:B------:R-:W-:Y:S02]  /*0680*/  SHF.L.U32 R8, R5, R8, RZ ;  /* 0x0000000805087219 */ /* 0x000fe400000006ff */
[----:B------:R-:W-:Y:S02]  /*0690*/  SEL R6, R7, RZ, P2 ;  /* 0x000000ff07067207 */ /* 0x000fe40001000000 */
[----:B------:R-:W-:Y:S02]  /*06a0*/  ISETP.NE.AND P1, PT, R8, RZ, P1 ;  /* 0x000000ff0800720c */ /* 0x000fe40000f25270 */
[----:B------:R-:W-:Y:S02]  /*06b0*/  SHF.R.U32.HI R6, RZ, R6, R5 ;  /* 0x00000006ff067219 */ /* 0x000fe40000011605 */
[----:B------:R-:W-:Y:S02]  /*06c0*/  PLOP3.LUT P0, PT, P0, P1, PT, 0xf8, 0x8f ;  /* 0x00000000008f781c */ /* 0x000fe40000703f70 */
[----:B------:R-:W-:-:S02]  /*06d0*/  SHF.R.U32.HI R8, RZ, 0x1, R6 ;  /* 0x00000001ff087819 */ /* 0x000fc40000011606 */
[----:B------:R-:W-:-:S04]  /*06e0*/  SEL R3, RZ, 0x1, !P0 ;  /* 0x00000001ff037807 */ /* 0x000fc80004000000 */
[----:B------:R-:W-:-:S04]  /*06f0*/  LOP3.LUT R3, R3, 0x1, R8, 0xf8, !PT ;  /* 0x0000000103037812 */ /* 0x000fc800078ef808 */
[----:B------:R-:W-:-:S05]  /*0700*/  LOP3.LUT R3, R3, R6, RZ, 0xc0, !PT ;  /* 0x0000000603037212 */ /* 0x000fca00078ec0ff */
[----:B------:R-:W-:-:S05]  /*0710*/  IMAD.IADD R3, R8, 0x1, R3 ;  /* 0x0000000108037824 */ /* 0x000fca00078e0203 */
[----:B------:R-:W-:Y:S01]  /*0720*/  LOP3.LUT R0, R3, R0, RZ, 0xfc, !PT ;  /* 0x0000000003007212 */ /* 0x000fe200078efcff */
[----:B------:R-:W-:Y:S06]  /*0730*/  BRA `(.L_x_11) ;  /* 0x0000000000107947 */ /* 0x000fec0003800000 */
.L_x_10:
[----:B------:R-:W-:-:S04]  /*0740*/  LOP3.LUT R0, R0, 0x80000000, RZ, 0xc0, !PT ;  /* 0x8000000000007812 */ /* 0x000fc800078ec0ff */
[----:B------:R-:W-:Y:S01]  /*0750*/  LOP3.LUT R0, R0, 0x7f800000, RZ, 0xfc, !PT ;  /* 0x7f80000000007812 */ /* 0x000fe200078efcff */
[----:B------:R-:W-:Y:S06]  /*0760*/  BRA `(.L_x_11) ;  /* 0x0000000000047947 */ /* 0x000fec0003800000 */
.L_x_9:
[----:B------:R-:W-:-:S07]  /*0770*/  IMAD R0, R6, 0x800000, R0 ;  /* 0x0080000006007824 */ /* 0x000fce00078e0200 */
.L_x_11:
[----:B------:R-:W-:Y:S05]  /*0780*/  BSYNC.RECONVERGENT B2 ;  /* 0x0000000000027941 */ /* 0x000fea0003800200 */
.L_x_8:
[----:B------:R-:W-:Y:S05]  /*0790*/  BRA `(.L_x_12) ;  /* 0x0000000000207947 */ /* 0x000fea0003800000 */
.L_x_7:
[----:B------:R-:W-:-:S04]  /*07a0*/  LOP3.LUT R0, R8, 0x80000000, R7, 0x48, !PT ;  /* 0x8000000008007812 */ /* 0x000fc800078e4807 */
[----:B------:R-:W-:Y:S01]  /*07b0*/  LOP3.LUT R0, R0, 0x7f800000, RZ, 0xfc, !PT ;  /* 0x7f80000000007812 */ /* 0x000fe200078efcff */
[----:B------:R-:W-:Y:S06]  /*07c0*/  BRA `(.L_x_12) ;  /* 0x0000000000147947 */ /* 0x000fec0003800000 */
.L_x_6:
[----:B------:R-:W-:Y:S01]  /*07d0*/  LOP3.LUT R0, R8, 0x80000000, R7, 0x48, !PT ;  /* 0x8000000008007812 */ /* 0x000fe200078e4807 */
[----:B------:R-:W-:Y:S06]  /*07e0*/  BRA `(.L_x_12) ;  /* 0x00000000000c7947 */ /* 0x000fec0003800000 */
.L_x_5:
[----:B------:R-:W0:Y:S01]  /*07f0*/  MUFU.RSQ R0, -QNAN ;  /* 0xffc0000000007908 */ /* 0x000e220000001400 */
[----:B------:R-:W-:Y:S05]  /*0800*/  BRA `(.L_x_12) ;  /* 0x0000000000047947 */ /* 0x000fea0003800000 */
.L_x_4:
[----:B------:R-:W-:-:S07]  /*0810*/  FADD.FTZ R0, R0, R3 ;  /* 0x0000000300007221 */ /* 0x000fce0000010000 */
.L_x_12:
[----:B------:R-:W-:Y:S05]  /*0820*/  BSYNC.RECONVERGENT B1 ;  /* 0x0000000000017941 */ /* 0x000fea0003800200 */
.L_x_2:
[----:B------:R-:W-:-:S04]  /*0830*/  IMAD.MOV.U32 R5, RZ, RZ, 0x0 ;  /* 0x00000000ff057424 */ /* 0x000fc800078e00ff */
[----:B0-----:R-:W-:Y:S05]  /*0840*/  RET.REL.NODEC R4 `(vdiv) ;  /* 0xfffffff404ec7950 */ /* 0x001fea0003c3ffff */
.L_x_13:
[----:B------:R-:W-:-:S00]  /*0850*/  BRA `(.L_x_13) ;  /* 0xfffffffc00fc7947 */ /* 0x000fc0000383ffff */
[----:B------:R-:W-:-:S00]  /*0860*/  NOP ;  /* 0x0000000000007918 */ /* 0x000fc00000000000 */
        /* <DEDUP_REMOVED lines=9> */
.L_x_17:


//--------------------- .text.vmul                --------------------------
	.section	.text.vmul,"ax",@progbits
	.align	128
        .global         vmul
        .type           vmul,@function
        .size           vmul,(.L_x_19 - vmul)
        .other          vmul,@"STO_CUDA_ENTRY STV_DEFAULT"
vmul:
.text.vmul:
[----:B------:R-:W-:Y:S01]  /*0000*/  LDC R1, c[0x0][0x37c] ;  /* 0x0000df00ff017b82 */ /* 0x000fe20000000800 */
[----:B------:R-:W0:Y:S07]  /*0010*/  S2R R0, SR_TID.X ;  /* 0x0000000000007919 */ /* 0x000e2e0000002100 */
[----:B------:R-:W0:Y:S01]  /*0020*/  S2UR UR6, SR_CTAID.X ;  /* 0x00000000000679c3 */ /* 0x000e220000002500 */
[----:B------:R-:W1:Y:S07]  /*0030*/  LDCU.64 UR4, c[0x0][0x358] ;  /* 0x00006b00ff0477ac */ /* 0x000e6e0008000a00 */
[----:B------:R-:W0:Y:S08]  /*0040*/  LDC R9, c[0x0][0x360] ;  /* 0x0000d800ff097b82 */ /* 0x000e300000000800 */
[----:B------:R-:W2:Y:S08]  /*0050*/  LDC.64 R2, c[0x0][0x380] ;  /* 0x0000e000ff027b82 */ /* 0x000eb00000000a00 */
[----:B------:R-:W3:Y:S01]  /*0060*/  LDC.64 R4, c[0x0][0x388] ;  /* 0x0000e200ff047b82 */ /* 0x000ee20000000a00 */
[----:B0-----:R-:W-:-:S07]  /*0070*/  IMAD R9, R9, UR6, R0 ;  /* 0x0000000609097c24 */ /* 0x001fce000f8e0200 */
[----:B------:R-:W0:Y:S01]  /*0080*/  LDC.64 R6, c[0x0][0x390] ;  /* 0x0000e400ff067b82 */ /* 0x000e220000000a00 */
[----:B--2---:R-:W-:-:S06]  /*0090*/  IMAD.WIDE R2, R9, 0x4, R2 ;  /* 0x0000000409027825 */ /* 0x004fcc00078e0202 */
[----:B-1----:R-:W2:Y:S01]  /*00a0*/  LDG.E R2, desc[UR4][R2.64] ;  /* 0x0000000402027981 */ /* 0x002ea2000c1e1900 */
[----:B---3--:R-:W-:-:S06]  /*00b0*/  IMAD.WIDE R4, R9, 0x4, R4 ;  /* 0x0000000409047825 */ /* 0x008fcc00078e0204 */
[----:B------:R-:W2:Y:S01]  /*00c0*/  LDG.E R5, desc[UR4][R4.64] ;  /* 0x0000000404057981 */ /* 0x000ea2000c1e1900 */
[----:B0-----:R-:W-:-:S04]  /*00d0*/  IMAD.WIDE R6, R9, 0x4, R6 ;  /* 0x0000000409067825 */ /* 0x001fc800078e0206 */
[----:B--2---:R-:W-:-:S05]  /*00e0*/  FMUL R9, R2, R5 ;  /* 0x0000000502097220 */ /* 0x004fca0000400000 */
[----:B------:R-:W-:Y:S01]  /*00f0*/  STG.E desc[UR4][R6.64], R9 ;  /* 0x0000000906007986 */ /* 0x000fe2000c101904 */
[----:B------:R-:W-:Y:S05]  /*0100*/  EXIT ;  /* 0x000000000000794d */ /* 0x000fea0003800000 */
.L_x_14:
        /* <DEDUP_REMOVED lines=15> */
.L_x_19:


//--------------------- .text.vsub                --------------------------
	.section	.text.vsub,"ax",@progbits
	.align	128
        .global         vsub
        .type           vsub,@function
        .size           vsub,(.L_x_20 - vsub)
        .other          vsub,@"STO_CUDA_ENTRY STV_DEFAULT"
vsub:
.text.vsub:
        /* <DEDUP_REMOVED lines=14> */
[----:B--2---:R-:W-:-:S05]  /*00e0*/  FADD R9, R2, -R5 ;  /* 0x8000000502097221 */ /* 0x004fca0000000000 */
[----:B------:R-:W-:Y:S01]  /*00f0*/  STG.E desc[UR4][R6.64], R9 ;  /* 0x0000000906007986 */ /* 0x000fe2000c101904 */
[----:B------:R-:W-:Y:S05]  /*0100*/  EXIT ;  /* 0x000000000000794d */ /* 0x000fea0003800000 */
.L_x_15:
        /* <DEDUP_REMOVED lines=15> */
.L_x_20:


//--------------------- .text.vadd                --------------------------
	.section	.text.vadd,"ax",@progbits
	.align	128
        .global         vadd
        .type           vadd,@function
        .size           vadd,(.L_x_21 - vadd)
        .other          vadd,@"STO_CUDA_ENTRY STV_DEFAULT"
vadd:
.text.vadd:
        /* <DEDUP_REMOVED lines=14> */
[----:B--2---:R-:W-:-:S05]  /*00e0*/  FADD R9, R2, R5 ;  /* 0x0000000502097221 */ /* 0x004fca0000000000 */
[----:B------:R-:W-:Y:S01]  /*00f0*/  STG.E desc[UR4][R6.64], R9 ;  /* 0x0000000906007986 */ /* 0x000fe2000c101904 */
[----:B------:R-:W-:Y:S05]  /*0100*/  EXIT ;  /* 0x000000000000794d */ /* 0x000fea0003800000 */
.L_x_16:
        /* <DEDUP_REMOVED lines=15> */
.L_x_21:


//--------------------- .nv.shared.reserved.0     --------------------------
	.section	.nv.shared.reserved.0,"aw",@nobits
	.weak		__nv_reservedSMEM_offset_0_alias
	.size		__nv_reservedSMEM_offset_0_alias, 0, 64
	.other		__nv_reservedSMEM_offset_0_alias,@"STO_CUDA_RESERVED_SHARED STV_DEFAULT"
__nv_reservedSMEM_offset_0_alias:
	.zero		0
	.zero		64


//--------------------- .nv.constant0.vdiv        --------------------------
	.section	.nv.constant0.vdiv,"a",@progbits
	.sectionflags	@""
	.align	4
.nv.constant0.vdiv:
	.zero		920


//--------------------- .nv.constant0.vmul        --------------------------
	.section	.nv.constant0.vmul,"a",@progbits
	.sectionflags	@""
	.align	4
.nv.constant0.vmul:
	.zero		920


//--------------------- .nv.constant0.vsub        --------------------------
	.section	.nv.constant0.vsub,"a",@progbits
	.sectionflags	@""
	.align	4
.nv.constant0.vsub:
	.zero		920


//--------------------- .nv.constant0.vadd        --------------------------
	.section	.nv.constant0.vadd,"a",@progbits
	.sectionflags	@""
	.align	4
.nv.constant0.vadd:
	.zero		920


//--------------------- SYMBOLS --------------------------

	.type		.nv.reservedSmem.offset0,@object
	.size		.nv.reservedSmem.offset0,0x4
